//
// Generated by NVIDIA NVVM Compiler
//
// Compiler Build ID: CL-36424714
// Cuda compilation tools, release 13.0, V13.0.88
// Based on NVVM 20.0.0
//

.version 9.0
.target sm_100
.address_size 64

	// .globl	_Z1av

.visible .entry _Z1av()
{


	ret;

}


// ===== COMPILED SASS (sm_100) =====

	.target	sm_100

	.elftype	@"ET_EXEC"


//--------------------- .note.nv.tkinfo           --------------------------
	.section	.note.nv.tkinfo,"",@"SHT_NOTE"
	.sectionflags	@"SHF_NOTE_NV_TKINFO"
	.tkinfo
        /*0018*/ 	.word	0x00000002
        /*0030*/ 	.string	""
        /*0030*/ 	.string	"ptxas"
        /*0030*/ 	.string	"Cuda compilation tools, release 13.0, V13.0.88"
        /*0030*/ 	.string	"Build cuda_13.0.r13.0/compiler.36424714_0"
        /*0030*/ 	.string	"-arch sm_100 -m 64 "



//--------------------- .note.nv.cuinfo           --------------------------
	.section	.note.nv.cuinfo,"",@"SHT_NOTE"
	.sectionflags	@"SHF_NOTE_NV_CUINFO"
        /*0018*/ 	.short	0x0002
        /*001a*/ 	.short	0x0064
        /*001c*/ 	.short	0x0082
	.zero		2


//--------------------- .nv.info                  --------------------------
	.section	.nv.info,"",@"SHT_CUDA_INFO"
	.align	4


	//----- nvinfo : EIATTR_REGCOUNT
	.align		4
        /*0000*/ 	.byte	0x04, 0x2f
        /*0002*/ 	.short	(.L_1 - .L_0)
	.align		4
.L_0:
        /*0004*/ 	.word	index@(_Z1av)
        /*0008*/ 	.word	0x00000004


	//----- nvinfo : EIATTR_FRAME_SIZE
	.align		4
.L_1:
        /*000c*/ 	.byte	0x04, 0x11
        /*000e*/ 	.short	(.L_3 - .L_2)
	.align		4
.L_2:
        /*0010*/ 	.word	index@(_Z1av)
        /*0014*/ 	.word	0x00000000


	//----- nvinfo : EIATTR_MIN_STACK_SIZE
	.align		4
.L_3:
        /*0018*/ 	.byte	0x04, 0x12
        /*001a*/ 	.short	(.L_5 - .L_4)
	.align		4
.L_4:
        /*001c*/ 	.word	index@(_Z1av)
        /*0020*/ 	.word	0x00000000
.L_5:


//--------------------- .nv.compat                --------------------------
	.section	.nv.compat,"",@"SHT_CUDA_COMPAT_INFO"
	.align	4
        /*0000*/ 	.byte	0x02, 0x09, 0x00, 0x00, 0x02, 0x02, 0x01, 0x00, 0x02, 0x05, 0x05, 0x00, 0x03, 0x07, 0x01, 0x01
        /*0010*/ 	.byte	0x02, 0x03, 0x00, 0x00, 0x02, 0x06, 0x01, 0x00, 0x04, 0x0b, 0x08, 0x00, 0x09, 0x00, 0x00, 0x00
        /*0020*/ 	.byte	0x00, 0x00, 0x00, 0x00


//--------------------- .nv.info._Z1av            --------------------------
	.section	.nv.info._Z1av,"",@"SHT_CUDA_INFO"
	.sectionflags	@""
	.align	4


	//----- nvinfo : EIATTR_CUDA_API_VERSION
	.align		4
        /*0000*/ 	.byte	0x04, 0x37
        /*0002*/ 	.short	(.L_7 - .L_6)
.L_6:
        /*0004*/ 	.word	0x00000082


	//----- nvinfo : EIATTR_SPARSE_MMA_MASK
	.align		4
.L_7:
        /*0008*/ 	.byte	0x03, 0x50
        /*000a*/ 	.short	0x0000


	//----- nvinfo : EIATTR_MAXREG_COUNT
	.align		4
        /*000c*/ 	.byte	0x03, 0x1b
        /*000e*/ 	.short	0x00ff


	//----- nvinfo : EIATTR_MERCURY_ISA_VERSION
	.align		4
        /*0010*/ 	.byte	0x03, 0x5f
        /*0012*/ 	.short	0x0101


	//----- nvinfo : EIATTR_VRC_CTA_INIT_COUNT
	.align		4
        /*0014*/ 	.byte	0x02, 0x4a
	.zero		1
	.zero		1


	//----- nvinfo : EIATTR_EXIT_INSTR_OFFSETS
	.align		4
        /*0018*/ 	.byte	0x04, 0x1c
        /*001a*/ 	.short	(.L_9 - .L_8)


	//   ....[0]....
.L_8:
        /*001c*/ 	.word	0x00000010


	//----- nvinfo : EIATTR_SW_WAR
	.align		4
.L_9:
        /*0020*/ 	.byte	0x04, 0x36
        /*0022*/ 	.short	(.L_11 - .L_10)
.L_10:
        /*0024*/ 	.word	0x00000008
.L_11:


//--------------------- .nv.callgraph             --------------------------
	.section	.nv.callgraph,"",@"SHT_CUDA_CALLGRAPH"
	.align	4
	.sectionentsize	8
	.align		4
        /*0000*/ 	.word	0x00000000
	.align		4
        /*0004*/ 	.word	0xffffffff
	.align		4
        /*0008*/ 	.word	0x00000000
	.align		4
        /*000c*/ 	.word	0xfffffffe
	.align		4
        /*0010*/ 	.word	0x00000000
	.align		4
        /*0014*/ 	.word	0xfffffffd
	.align		4
        /*0018*/ 	.word	0x00000000
	.align		4
        /*001c*/ 	.word	0xfffffffc


//--------------------- .text._Z1av               --------------------------
	.section	.text._Z1av,"ax",@progbits
	.align	128
        .global         _Z1av
        .type           _Z1av,@function
        .size           _Z1av,(.L_x_1 - _Z1av)
        .other          _Z1av,@"STO_CUDA_ENTRY STV_DEFAULT"
_Z1av:
.text._Z1av:
[----:B------:R-:W-:Y:S01]  /*0000*/  LDC R1, c[0x0][0x37c] ;  /* 0x0000df00ff017b82 */ /* 0x000fe20000000800 */
[----:B------:R-:W-:Y:S05]  /*0010*/  EXIT ;  /* 0x000000000000794d */ /* 0x000fea0003800000 */
.L_x_0:
[----:B------:R-:W-:-:S00]  /*0020*/  BRA `(.L_x_0) ;  /* 0xfffffffc00fc7947 */ /* 0x000fc0000383ffff */
[----:B------:R-:W-:-:S00]  /*0030*/  NOP ;  /* 0x0000000000007918 */ /* 0x000fc00000000000 */
        /* <DEDUP_REMOVED lines=12> */
.L_x_1:


//--------------------- .nv.shared.reserved.0     --------------------------
	.section	.nv.shared.reserved.0,"aw",@nobits
	.weak		__nv_reservedSMEM_offset_0_alias
	.size		__nv_reservedSMEM_offset_0_alias, 0, 64
	.other		__nv_reservedSMEM_offset_0_alias,@"STO_CUDA_RESERVED_SHARED STV_DEFAULT"
__nv_reservedSMEM_offset_0_alias:
	.zero		0
	.zero		64


//--------------------- .nv.constant0._Z1av       --------------------------
	.section	.nv.constant0._Z1av,"a",@progbits
	.sectionflags	@""
	.align	4
.nv.constant0._Z1av:
	.zero		896


//--------------------- SYMBOLS --------------------------

	.type		.nv.reservedSmem.offset0,@object
	.size		.nv.reservedSmem.offset0,0x4
